//
// Generated by NVIDIA NVVM Compiler
//
// Compiler Build ID: CL-36424714
// Cuda compilation tools, release 13.0, V13.0.88
// Based on NVVM 20.0.0
//

.version 9.0
.target sm_100
.address_size 64

	// .globl	_Z13testStructAoSP3AoSS0_i

.visible .entry _Z13testStructAoSP3AoSS0_i(
	.param .u64 .ptr .align 1 _Z13testStructAoSP3AoSS0_i_param_0,
	.param .u64 .ptr .align 1 _Z13testStructAoSP3AoSS0_i_param_1,
	.param .u32 _Z13testStructAoSP3AoSS0_i_param_2
)
{
	.reg .pred 	%p<2>;
	.reg .b32 	%r<14>;
	.reg .b32 	%f<5>;
	.reg .b64 	%rd<8>;

	ld.param.u64 	%rd1, [_Z13testStructAoSP3AoSS0_i_param_0];
	ld.param.u64 	%rd2, [_Z13testStructAoSP3AoSS0_i_param_1];
	ld.param.u32 	%r2, [_Z13testStructAoSP3AoSS0_i_param_2];
	mov.u32 	%r3, %ctaid.x;
	mov.u32 	%r4, %ntid.x;
	mov.u32 	%r5, %tid.x;
	mad.lo.s32 	%r1, %r3, %r4, %r5;
	setp.ge.u32 	%p1, %r1, %r2;
	@%p1 bra 	$L__BB0_2;
	cvta.to.global.u64 	%rd3, %rd1;
	cvta.to.global.u64 	%rd4, %rd2;
	mul.wide.u32 	%rd5, %r1, 32;
	add.s64 	%rd6, %rd3, %rd5;
	ld.global.v2.f32 	{%f1, %f2}, [%rd6];
	add.f32 	%f3, %f1, 0f41200000;
	add.f32 	%f4, %f2, 0f41A00000;
	add.s64 	%rd7, %rd4, %rd5;
	ld.global.v2.u32 	{%r6, %r7}, [%rd6+8];
	ld.global.v4.u32 	{%r8, %r9, %r10, %r11}, [%rd6+16];
	mov.b32 	%r12, %f4;
	mov.b32 	%r13, %f3;
	st.global.v8.u32 	[%rd7], {%r13, %r12, %r6, %r7, %r8, %r9, %r10, %r11};
$L__BB0_2:
	ret;

}
	// .globl	_Z13testStructSoAP3SoAS0_i
.visible .entry _Z13testStructSoAP3SoAS0_i(
	.param .u64 .ptr .align 1 _Z13testStructSoAP3SoAS0_i_param_0,
	.param .u64 .ptr .align 1 _Z13testStructSoAP3SoAS0_i_param_1,
	.param .u32 _Z13testStructSoAP3SoAS0_i_param_2
)
{
	.reg .pred 	%p<2>;
	.reg .b32 	%r<6>;
	.reg .b32 	%f<5>;
	.reg .b64 	%rd<8>;

	ld.param.u64 	%rd1, [_Z13testStructSoAP3SoAS0_i_param_0];
	ld.param.u64 	%rd2, [_Z13testStructSoAP3SoAS0_i_param_1];
	ld.param.u32 	%r2, [_Z13testStructSoAP3SoAS0_i_param_2];
	mov.u32 	%r3, %ctaid.x;
	mov.u32 	%r4, %ntid.x;
	mov.u32 	%r5, %tid.x;
	mad.lo.s32 	%r1, %r3, %r4, %r5;
	setp.ge.u32 	%p1, %r1, %r2;
	@%p1 bra 	$L__BB1_2;
	cvta.to.global.u64 	%rd3, %rd1;
	cvta.to.global.u64 	%rd4, %rd2;
	mul.wide.u32 	%rd5, %r1, 4;
	add.s64 	%rd6, %rd3, %rd5;
	ld.global.f32 	%f1, [%rd6];
	ld.global.f32 	%f2, [%rd6+16777216];
	add.f32 	%f3, %f1, 0f41200000;
	add.f32 	%f4, %f2, 0f41A00000;
	add.s64 	%rd7, %rd4, %rd5;
	st.global.f32 	[%rd7], %f3;
	st.global.f32 	[%rd7+16777216], %f4;
$L__BB1_2:
	ret;

}


// ===== COMPILED SASS (sm_100) =====

	.target	sm_100

	.elftype	@"ET_EXEC"


//--------------------- .note.nv.tkinfo           --------------------------
	.section	.note.nv.tkinfo,"",@"SHT_NOTE"
	.sectionflags	@"SHF_NOTE_NV_TKINFO"
	.tkinfo
        /*0018*/ 	.word	0x00000002
        /*0030*/ 	.string	""
        /*0030*/ 	.string	"ptxas"
        /*0030*/ 	.string	"Cuda compilation tools, release 13.0, V13.0.88"
        /*0030*/ 	.string	"Build cuda_13.0.r13.0/compiler.36424714_0"
        /*0030*/ 	.string	"-arch sm_100 -m 64 "



//--------------------- .note.nv.cuinfo           --------------------------
	.section	.note.nv.cuinfo,"",@"SHT_NOTE"
	.sectionflags	@"SHF_NOTE_NV_CUINFO"
        /*0018*/ 	.short	0x0002
        /*001a*/ 	.short	0x0064
        /*001c*/ 	.short	0x0082
	.zero		2


//--------------------- .nv.info                  --------------------------
	.section	.nv.info,"",@"SHT_CUDA_INFO"
	.align	4


	//----- nvinfo : EIATTR_REGCOUNT
	.align		4
        /*0000*/ 	.byte	0x04, 0x2f
        /*0002*/ 	.short	(.L_1 - .L_0)
	.align		4
.L_0:
        /*0004*/ 	.word	index@(_Z13testStructAoSP3AoSS0_i)
        /*0008*/ 	.word	0x00000012


	//----- nvinfo : EIATTR_FRAME_SIZE
	.align		4
.L_1:
        /*000c*/ 	.byte	0x04, 0x11
        /*000e*/ 	.short	(.L_3 - .L_2)
	.align		4
.L_2:
        /*0010*/ 	.word	index@(_Z13testStructAoSP3AoSS0_i)
        /*0014*/ 	.word	0x00000000


	//----- nvinfo : EIATTR_REGCOUNT
	.align		4
.L_3:
        /*0018*/ 	.byte	0x04, 0x2f
        /*001a*/ 	.short	(.L_5 - .L_4)
	.align		4
.L_4:
        /*001c*/ 	.word	index@(_Z13testStructSoAP3SoAS0_i)
        /*0020*/ 	.word	0x00000010


	//----- nvinfo : EIATTR_FRAME_SIZE
	.align		4
.L_5:
        /*0024*/ 	.byte	0x04, 0x11
        /*0026*/ 	.short	(.L_7 - .L_6)
	.align		4
.L_6:
        /*0028*/ 	.word	index@(_Z13testStructSoAP3SoAS0_i)
        /*002c*/ 	.word	0x00000000


	//----- nvinfo : EIATTR_MIN_STACK_SIZE
	.align		4
.L_7:
        /*0030*/ 	.byte	0x04, 0x12
        /*0032*/ 	.short	(.L_9 - .L_8)
	.align		4
.L_8:
        /*0034*/ 	.word	index@(_Z13testStructSoAP3SoAS0_i)
        /*0038*/ 	.word	0x00000000


	//----- nvinfo : EIATTR_MIN_STACK_SIZE
	.align		4
.L_9:
        /*003c*/ 	.byte	0x04, 0x12
        /*003e*/ 	.short	(.L_11 - .L_10)
	.align		4
.L_10:
        /*0040*/ 	.word	index@(_Z13testStructAoSP3AoSS0_i)
        /*0044*/ 	.word	0x00000000
.L_11:


//--------------------- .nv.compat                --------------------------
	.section	.nv.compat,"",@"SHT_CUDA_COMPAT_INFO"
	.align	4
        /*0000*/ 	.byte	0x02, 0x09, 0x00, 0x00, 0x02, 0x02, 0x01, 0x00, 0x02, 0x05, 0x05, 0x00, 0x03, 0x07, 0x01, 0x01
        /*0010*/ 	.byte	0x02, 0x03, 0x00, 0x00, 0x02, 0x06, 0x01, 0x00, 0x04, 0x0b, 0x08, 0x00, 0x09, 0x00, 0x00, 0x00
        /*0020*/ 	.byte	0x00, 0x00, 0x00, 0x00


//--------------------- .nv.info._Z13testStructSoAP3SoAS0_i --------------------------
	.section	.nv.info._Z13testStructSoAP3SoAS0_i,"",@"SHT_CUDA_INFO"
	.sectionflags	@""
	.align	4


	//----- nvinfo : EIATTR_CUDA_API_VERSION
	.align		4
        /*0000*/ 	.byte	0x04, 0x37
        /*0002*/ 	.short	(.L_13 - .L_12)
.L_12:
        /*0004*/ 	.word	0x00000082


	//----- nvinfo : EIATTR_KPARAM_INFO
	.align		4
.L_13:
        /*0008*/ 	.byte	0x04, 0x17
        /*000a*/ 	.short	(.L_15 - .L_14)
.L_14:
        /*000c*/ 	.word	0x00000000
        /*0010*/ 	.short	0x0002
        /*0012*/ 	.short	0x0010
        /*0014*/ 	.byte	0x00, 0xf0, 0x11, 0x00


	//----- nvinfo : EIATTR_KPARAM_INFO
	.align		4
.L_15:
        /*0018*/ 	.byte	0x04, 0x17
        /*001a*/ 	.short	(.L_17 - .L_16)
.L_16:
        /*001c*/ 	.word	0x00000000
        /*0020*/ 	.short	0x0001
        /*0022*/ 	.short	0x0008
        /*0024*/ 	.byte	0x00, 0xf5, 0x21, 0x00


	//----- nvinfo : EIATTR_KPARAM_INFO
	.align		4
.L_17:
        /*0028*/ 	.byte	0x04, 0x17
        /*002a*/ 	.short	(.L_19 - .L_18)
.L_18:
        /*002c*/ 	.word	0x00000000
        /*0030*/ 	.short	0x0000
        /*0032*/ 	.short	0x0000
        /*0034*/ 	.byte	0x00, 0xf5, 0x21, 0x00


	//----- nvinfo : EIATTR_SPARSE_MMA_MASK
	.align		4
.L_19:
        /*0038*/ 	.byte	0x03, 0x50
        /*003a*/ 	.short	0x0000


	//----- nvinfo : EIATTR_MAXREG_COUNT
	.align		4
        /*003c*/ 	.byte	0x03, 0x1b
        /*003e*/ 	.short	0x00ff


	//----- nvinfo : EIATTR_MERCURY_ISA_VERSION
	.align		4
        /*0040*/ 	.byte	0x03, 0x5f
        /*0042*/ 	.short	0x0101


	//----- nvinfo : EIATTR_VRC_CTA_INIT_COUNT
	.align		4
        /*0044*/ 	.byte	0x02, 0x4a
	.zero		1
	.zero		1


	//----- nvinfo : EIATTR_EXIT_INSTR_OFFSETS
	.align		4
        /*0048*/ 	.byte	0x04, 0x1c
        /*004a*/ 	.short	(.L_21 - .L_20)


	//   ....[0]....
.L_20:
        /*004c*/ 	.word	0x00000070


	//   ....[1]....
        /*0050*/ 	.word	0x00000170


	//----- nvinfo : EIATTR_CBANK_PARAM_SIZE
	.align		4
.L_21:
        /*0054*/ 	.byte	0x03, 0x19
        /*0056*/ 	.short	0x0014


	//----- nvinfo : EIATTR_PARAM_CBANK
	.align		4
        /*0058*/ 	.byte	0x04, 0x0a
        /*005a*/ 	.short	(.L_23 - .L_22)
	.align		4
.L_22:
        /*005c*/ 	.word	index@(.nv.constant0._Z13testStructSoAP3SoAS0_i)
        /*0060*/ 	.short	0x0380
        /*0062*/ 	.short	0x0014


	//----- nvinfo : EIATTR_SW_WAR
	.align		4
.L_23:
        /*0064*/ 	.byte	0x04, 0x36
        /*0066*/ 	.short	(.L_25 - .L_24)
.L_24:
        /*0068*/ 	.word	0x00000008
.L_25:


//--------------------- .nv.info._Z13testStructAoSP3AoSS0_i --------------------------
	.section	.nv.info._Z13testStructAoSP3AoSS0_i,"",@"SHT_CUDA_INFO"
	.sectionflags	@""
	.align	4


	//----- nvinfo : EIATTR_CUDA_API_VERSION
	.align		4
        /*0000*/ 	.byte	0x04, 0x37
        /*0002*/ 	.short	(.L_27 - .L_26)
.L_26:
        /*0004*/ 	.word	0x00000082


	//----- nvinfo : EIATTR_KPARAM_INFO
	.align		4
.L_27:
        /*0008*/ 	.byte	0x04, 0x17
        /*000a*/ 	.short	(.L_29 - .L_28)
.L_28:
        /*000c*/ 	.word	0x00000000
        /*0010*/ 	.short	0x0002
        /*0012*/ 	.short	0x0010
        /*0014*/ 	.byte	0x00, 0xf0, 0x11, 0x00


	//----- nvinfo : EIATTR_KPARAM_INFO
	.align		4
.L_29:
        /*0018*/ 	.byte	0x04, 0x17
        /*001a*/ 	.short	(.L_31 - .L_30)
.L_30:
        /*001c*/ 	.word	0x00000000
        /*0020*/ 	.short	0x0001
        /*0022*/ 	.short	0x0008
        /*0024*/ 	.byte	0x00, 0xf5, 0x21, 0x00


	//----- nvinfo : EIATTR_KPARAM_INFO
	.align		4
.L_31:
        /*0028*/ 	.byte	0x04, 0x17
        /*002a*/ 	.short	(.L_33 - .L_32)
.L_32:
        /*002c*/ 	.word	0x00000000
        /*0030*/ 	.short	0x0000
        /*0032*/ 	.short	0x0000
        /*0034*/ 	.byte	0x00, 0xf5, 0x21, 0x00


	//----- nvinfo : EIATTR_SPARSE_MMA_MASK
	.align		4
.L_33:
        /*0038*/ 	.byte	0x03, 0x50
        /*003a*/ 	.short	0x0000


	//----- nvinfo : EIATTR_MAXREG_COUNT
	.align		4
        /*003c*/ 	.byte	0x03, 0x1b
        /*003e*/ 	.short	0x00ff


	//----- nvinfo : EIATTR_MERCURY_ISA_VERSION
	.align		4
        /*0040*/ 	.byte	0x03, 0x5f
        /*0042*/ 	.short	0x0101


	//----- nvinfo : EIATTR_VRC_CTA_INIT_COUNT
	.align		4
        /*0044*/ 	.byte	0x02, 0x4a
	.zero		1
	.zero		1


	//----- nvinfo : EIATTR_EXIT_INSTR_OFFSETS
	.align		4
        /*0048*/ 	.byte	0x04, 0x1c
        /*004a*/ 	.short	(.L_35 - .L_34)


	//   ....[0]....
.L_34:
        /*004c*/ 	.word	0x00000070


	//   ....[1]....
        /*0050*/ 	.word	0x00000120


	//----- nvinfo : EIATTR_CBANK_PARAM_SIZE
	.align		4
.L_35:
        /*0054*/ 	.byte	0x03, 0x19
        /*0056*/ 	.short	0x0014


	//----- nvinfo : EIATTR_PARAM_CBANK
	.align		4
        /*0058*/ 	.byte	0x04, 0x0a
        /*005a*/ 	.short	(.L_37 - .L_36)
	.align		4
.L_36:
        /*005c*/ 	.word	index@(.nv.constant0._Z13testStructAoSP3AoSS0_i)
        /*0060*/ 	.short	0x0380
        /*0062*/ 	.short	0x0014


	//----- nvinfo : EIATTR_SW_WAR
	.align		4
.L_37:
        /*0064*/ 	.byte	0x04, 0x36
        /*0066*/ 	.short	(.L_39 - .L_38)
.L_38:
        /*0068*/ 	.word	0x00000008
.L_39:


//--------------------- .nv.callgraph             --------------------------
	.section	.nv.callgraph,"",@"SHT_CUDA_CALLGRAPH"
	.align	4
	.sectionentsize	8
	.align		4
        /*0000*/ 	.word	0x00000000
	.align		4
        /*0004*/ 	.word	0xffffffff
	.align		4
        /*0008*/ 	.word	0x00000000
	.align		4
        /*000c*/ 	.word	0xfffffffe
	.align		4
        /*0010*/ 	.word	0x00000000
	.align		4
        /*0014*/ 	.word	0xfffffffd
	.align		4
        /*0018*/ 	.word	0x00000000
	.align		4
        /*001c*/ 	.word	0xfffffffc


//--------------------- .text._Z13testStructSoAP3SoAS0_i --------------------------
	.section	.text._Z13testStructSoAP3SoAS0_i,"ax",@progbits
	.align	128
        .global         _Z13testStructSoAP3SoAS0_i
        .type           _Z13testStructSoAP3SoAS0_i,@function
        .size           _Z13testStructSoAP3SoAS0_i,(.L_x_2 - _Z13testStructSoAP3SoAS0_i)
        .other          _Z13testStructSoAP3SoAS0_i,@"STO_CUDA_ENTRY STV_DEFAULT"
_Z13testStructSoAP3SoAS0_i:
.text._Z13testStructSoAP3SoAS0_i:
[----:B------:R-:W-:Y:S01]  /*0000*/  LDC R1, c[0x0][0x37c] ;  /* 0x0000df00ff017b82 */ /* 0x000fe20000000800 */
[----:B------:R-:W0:Y:S07]  /*0010*/  S2R R0, SR_TID.X ;  /* 0x0000000000007919 */ /* 0x000e2e0000002100 */
[----:B------:R-:W0:Y:S01]  /*0020*/  S2UR UR4, SR_CTAID.X ;  /* 0x00000000000479c3 */ /* 0x000e220000002500 */
[----:B------:R-:W1:Y:S07]  /*0030*/  LDCU UR5, c[0x0][0x390] ;  /* 0x00007200ff0577ac */ /* 0x000e6e0008000800 */
[----:B------:R-:W0:Y:S02]  /*0040*/  LDC R9, c[0x0][0x360] ;  /* 0x0000d800ff097b82 */ /* 0x000e240000000800 */
[----:B0-----:R-:W-:-:S05]  /*0050*/  IMAD R9, R9, UR4, R0 ;  /* 0x0000000409097c24 */ /* 0x001fca000f8e0200 */
[----:B-1----:R-:W-:-:S13]  /*0060*/  ISETP.GE.U32.AND P0, PT, R9, UR5, PT ;  /* 0x0000000509007c0c */ /* 0x002fda000bf06070 */
[----:B------:R-:W-:Y:S05]  /*0070*/  @P0 EXIT ;  /* 0x000000000000094d */ /* 0x000fea0003800000 */
[----:B------:R-:W0:Y:S01]  /*0080*/  LDC.64 R2, c[0x0][0x380] ;  /* 0x0000e000ff027b82 */ /* 0x000e220000000a00 */
[----:B------:R-:W1:Y:S07]  /*0090*/  LDCU.64 UR4, c[0x0][0x358] ;  /* 0x00006b00ff0477ac */ /* 0x000e6e0008000a00 */
[----:B------:R-:W2:Y:S01]  /*00a0*/  LDC.64 R4, c[0x0][0x388] ;  /* 0x0000e200ff047b82 */ /* 0x000ea20000000a00 */
[----:B0-----:R-:W-:-:S03]  /*00b0*/  IMAD.WIDE.U32 R2, R9, 0x4, R2 ;  /* 0x0000000409027825 */ /* 0x001fc600078e0002 */
[----:B------:R-:W-:-:S03]  /*00c0*/  IADD3 R6, P0, PT, R2, 0x1000000, RZ ;  /* 0x0100000002067810 */ /* 0x000fc60007f1e0ff */
[----:B-1----:R-:W3:Y:S01]  /*00d0*/  LDG.E R2, desc[UR4][R2.64] ;  /* 0x0000000402027981 */ /* 0x002ee2000c1e1900 */
[----:B------:R-:W-:-:S05]  /*00e0*/  IADD3.X R7, PT, PT, RZ, R3, RZ, P0, !PT ;  /* 0x00000003ff077210 */ /* 0x000fca00007fe4ff */
[----:B------:R-:W4:Y:S01]  /*00f0*/  LDG.E R6, desc[UR4][R6.64] ;  /* 0x0000000406067981 */ /* 0x000f22000c1e1900 */
[----:B--2---:R-:W-:-:S03]  /*0100*/  IMAD.WIDE.U32 R4, R9, 0x4, R4 ;  /* 0x0000000409047825 */ /* 0x004fc600078e0004 */
[----:B------:R-:W-:-:S04]  /*0110*/  IADD3 R8, P0, PT, R4, 0x1000000, RZ ;  /* 0x0100000004087810 */ /* 0x000fc80007f1e0ff */
[----:B------:R-:W-:Y:S01]  /*0120*/  IADD3.X R9, PT, PT, RZ, R5, RZ, P0, !PT ;  /* 0x00000005ff097210 */ /* 0x000fe200007fe4ff */
[----:B---3--:R-:W-:Y:S01]  /*0130*/  FADD R11, R2, 10 ;  /* 0x41200000020b7421 */ /* 0x008fe20000000000 */
[----:B----4-:R-:W-:-:S04]  /*0140*/  FADD R13, R6, 20 ;  /* 0x41a00000060d7421 */ /* 0x010fc80000000000 */
[----:B------:R-:W-:Y:S04]  /*0150*/  STG.E desc[UR4][R4.64], R11 ;  /* 0x0000000b04007986 */ /* 0x000fe8000c101904 */
[----:B------:R-:W-:Y:S01]  /*0160*/  STG.E desc[UR4][R8.64], R13 ;  /* 0x0000000d08007986 */ /* 0x000fe2000c101904 */
[----:B------:R-:W-:Y:S05]  /*0170*/  EXIT ;  /* 0x000000000000794d */ /* 0x000fea0003800000 */
.L_x_0:
[----:B------:R-:W-:-:S00]  /*0180*/  BRA `(.L_x_0) ;  /* 0xfffffffc00fc7947 */ /* 0x000fc0000383ffff */
[----:B------:R-:W-:-:S00]  /*0190*/  NOP ;  /* 0x0000000000007918 */ /* 0x000fc00000000000 */
        /* <DEDUP_REMOVED lines=14> */
.L_x_2:


//--------------------- .text._Z13testStructAoSP3AoSS0_i --------------------------
	.section	.text._Z13testStructAoSP3AoSS0_i,"ax",@progbits
	.align	128
        .global         _Z13testStructAoSP3AoSS0_i
        .type           _Z13testStructAoSP3AoSS0_i,@function
        .size           _Z13testStructAoSP3AoSS0_i,(.L_x_3 - _Z13testStructAoSP3AoSS0_i)
        .other          _Z13testStructAoSP3AoSS0_i,@"STO_CUDA_ENTRY STV_DEFAULT"
_Z13testStructAoSP3AoSS0_i:
.text._Z13testStructAoSP3AoSS0_i:
        /* <DEDUP_REMOVED lines=11> */
[----:B0-----:R-:W-:-:S05]  /*00b0*/  IMAD.WIDE.U32 R2, R7, 0x20, R2 ;  /* 0x0000002007027825 */ /* 0x001fca00078e0002 */
[----:B-1----:R-:W3:Y:S04]  /*00c0*/  LDG.E.128 R8, desc[UR4][R2.64] ;  /* 0x0000000402087981 */ /* 0x002ee8000c1e1d00 */
[----:B------:R-:W4:Y:S01]  /*00d0*/  LDG.E.128 R12, desc[UR4][R2.64+0x10] ;  /* 0x00001004020c7981 */ /* 0x000f22000c1e1d00 */
[----:B--2---:R-:W-:-:S04]  /*00e0*/  IMAD.WIDE.U32 R4, R7, 0x20, R4 ;  /* 0x0000002007047825 */ /* 0x004fc800078e0004 */
[----:B---3--:R-:W-:Y:S01]  /*00f0*/  FADD R8, R8, 10 ;  /* 0x4120000008087421 */ /* 0x008fe20000000000 */
[----:B------:R-:W-:-:S05]  /*0100*/  FADD R9, R9, 20 ;  /* 0x41a0000009097421 */ /* 0x000fca0000000000 */
[----:B----4-:R-:W-:Y:S01]  /*0110*/  STG.E.ENL2.256 desc[UR4][R4.64], R8, R12 ;  /* 0xf8000008040c797f */ /* 0x010fe2000f121804 */
[----:B------:R-:W-:Y:S05]  /*0120*/  EXIT ;  /* 0x000000000000794d */ /* 0x000fea0003800000 */
.L_x_1:
        /* <DEDUP_REMOVED lines=13> */
.L_x_3:


//--------------------- .nv.shared.reserved.0     --------------------------
	.section	.nv.shared.reserved.0,"aw",@nobits
	.weak		__nv_reservedSMEM_offset_0_alias
	.size		__nv_reservedSMEM_offset_0_alias, 0, 64
	.other		__nv_reservedSMEM_offset_0_alias,@"STO_CUDA_RESERVED_SHARED STV_DEFAULT"
__nv_reservedSMEM_offset_0_alias:
	.zero		0
	.zero		64


//--------------------- .nv.constant0._Z13testStructSoAP3SoAS0_i --------------------------
	.section	.nv.constant0._Z13testStructSoAP3SoAS0_i,"a",@progbits
	.sectionflags	@""
	.align	4
.nv.constant0._Z13testStructSoAP3SoAS0_i:
	.zero		916


//--------------------- .nv.constant0._Z13testStructAoSP3AoSS0_i --------------------------
	.section	.nv.constant0._Z13testStructAoSP3AoSS0_i,"a",@progbits
	.sectionflags	@""
	.align	4
.nv.constant0._Z13testStructAoSP3AoSS0_i:
	.zero		916


//--------------------- SYMBOLS --------------------------

	.type		.nv.reservedSmem.offset0,@object
	.size		.nv.reservedSmem.offset0,0x4
